	.headerflags	@"EF_CUDA_TEXMODE_UNIFIED EF_CUDA_64BIT_ADDRESS EF_CUDA_ACCELERATORS EF_CUDA_SM90 EF_CUDA_VIRTUAL_SM(EF_CUDA_SM90)"
	.elftype	@"ET_EXEC"


//--------------------- .nv.info                  --------------------------
	.section	.nv.info,"",@"SHT_CUDA_INFO"
	.align	4


	//----- nvinfo : EIATTR_REGCOUNT
	.align		4
        /*0000*/ 	.byte	0x04, 0x2f
        /*0002*/ 	.short	(.L_1 - .L_0)
	.align		4
.L_0:
        /*0004*/ 	.word	index@(triton_red_fused__to_copy_add_mul_sum_14)
        /*0008*/ 	.word	0x00000020


	//----- nvinfo : EIATTR_MIN_STACK_SIZE
	.align		4
.L_1:
        /*000c*/ 	.byte	0x04, 0x12
        /*000e*/ 	.short	(.L_3 - .L_2)
	.align		4
.L_2:
        /*0010*/ 	.word	index@(triton_red_fused__to_copy_add_mul_sum_14)
        /*0014*/ 	.word	0x00000000


	//----- nvinfo : EIATTR_FRAME_SIZE
	.align		4
.L_3:
        /*0018*/ 	.byte	0x04, 0x11
        /*001a*/ 	.short	(.L_5 - .L_4)
	.align		4
.L_4:
        /*001c*/ 	.word	index@(triton_red_fused__to_copy_add_mul_sum_14)
        /*0020*/ 	.word	0x00000000


	//----- nvinfo : EIATTR_MIN_STACK_SIZE
	.align		4
.L_5:
        /*0024*/ 	.byte	0x04, 0x12
        /*0026*/ 	.short	(.L_7 - .L_6)
	.align		4
.L_6:
        /*0028*/ 	.word	index@(triton_red_fused__to_copy_add_mul_sum_14)
        /*002c*/ 	.word	0x00000000
.L_7:


//--------------------- .nv.info.triton_red_fused__to_copy_add_mul_sum_14 --------------------------
	.section	.nv.info.triton_red_fused__to_copy_add_mul_sum_14,"",@"SHT_CUDA_INFO"
	.sectionflags	@""
	.align	4


	//----- nvinfo : EIATTR_CUDA_API_VERSION
	.align		4
        /*0000*/ 	.byte	0x04, 0x37
        /*0002*/ 	.short	(.L_9 - .L_8)
.L_8:
        /*0004*/ 	.word	0x0000007c


	//----- nvinfo : EIATTR_KPARAM_INFO
	.align		4
.L_9:
        /*0008*/ 	.byte	0x04, 0x17
        /*000a*/ 	.short	(.L_11 - .L_10)
.L_10:
        /*000c*/ 	.word	0x00000000
        /*0010*/ 	.short	0x000d
        /*0012*/ 	.short	0x0060
        /*0014*/ 	.byte	0x00, 0xf4, 0x21, 0x00


	//----- nvinfo : EIATTR_KPARAM_INFO
	.align		4
.L_11:
        /*0018*/ 	.byte	0x04, 0x17
        /*001a*/ 	.short	(.L_13 - .L_12)
.L_12:
        /*001c*/ 	.word	0x00000000
        /*0020*/ 	.short	0x000c
        /*0022*/ 	.short	0x005c
        /*0024*/ 	.byte	0x00, 0xf0, 0x11, 0x00


	//----- nvinfo : EIATTR_KPARAM_INFO
	.align		4
.L_13:
        /*0028*/ 	.byte	0x04, 0x17
        /*002a*/ 	.short	(.L_15 - .L_14)
.L_14:
        /*002c*/ 	.word	0x00000000
        /*0030*/ 	.short	0x000b
        /*0032*/ 	.short	0x0058
        /*0034*/ 	.byte	0x00, 0xf0, 0x11, 0x00


	//----- nvinfo : EIATTR_KPARAM_INFO
	.align		4
.L_15:
        /*0038*/ 	.byte	0x04, 0x17
        /*003a*/ 	.short	(.L_17 - .L_16)
.L_16:
        /*003c*/ 	.word	0x00000000
        /*0040*/ 	.short	0x000a
        /*0042*/ 	.short	0x0050
        /*0044*/ 	.byte	0x00, 0xf4, 0x21, 0x00


	//----- nvinfo : EIATTR_KPARAM_INFO
	.align		4
.L_17:
        /*0048*/ 	.byte	0x04, 0x17
        /*004a*/ 	.short	(.L_19 - .L_18)
.L_18:
        /*004c*/ 	.word	0x00000000
        /*0050*/ 	.short	0x0009
        /*0052*/ 	.short	0x0048
        /*0054*/ 	.byte	0x00, 0xf4, 0x21, 0x00


	//----- nvinfo : EIATTR_KPARAM_INFO
	.align		4
.L_19:
        /*0058*/ 	.byte	0x04, 0x17
        /*005a*/ 	.short	(.L_21 - .L_20)
.L_20:
        /*005c*/ 	.word	0x00000000
        /*0060*/ 	.short	0x0008
        /*0062*/ 	.short	0x0040
        /*0064*/ 	.byte	0x00, 0xf4, 0x21, 0x00


	//----- nvinfo : EIATTR_KPARAM_INFO
	.align		4
.L_21:
        /*0068*/ 	.byte	0x04, 0x17
        /*006a*/ 	.short	(.L_23 - .L_22)
.L_22:
        /*006c*/ 	.word	0x00000000
        /*0070*/ 	.short	0x0007
        /*0072*/ 	.short	0x0038
        /*0074*/ 	.byte	0x00, 0xf4, 0x21, 0x00


	//----- nvinfo : EIATTR_KPARAM_INFO
	.align		4
.L_23:
        /*0078*/ 	.byte	0x04, 0x17
        /*007a*/ 	.short	(.L_25 - .L_24)
.L_24:
        /*007c*/ 	.word	0x00000000
        /*0080*/ 	.short	0x0006
        /*0082*/ 	.short	0x0030
        /*0084*/ 	.byte	0x00, 0xf4, 0x21, 0x00


	//----- nvinfo : EIATTR_KPARAM_INFO
	.align		4
.L_25:
        /*0088*/ 	.byte	0x04, 0x17
        /*008a*/ 	.short	(.L_27 - .L_26)
.L_26:
        /*008c*/ 	.word	0x00000000
        /*0090*/ 	.short	0x0005
        /*0092*/ 	.short	0x0028
        /*0094*/ 	.byte	0x00, 0xf4, 0x21, 0x00


	//----- nvinfo : EIATTR_KPARAM_INFO
	.align		4
.L_27:
        /*0098*/ 	.byte	0x04, 0x17
        /*009a*/ 	.short	(.L_29 - .L_28)
.L_28:
        /*009c*/ 	.word	0x00000000
        /*00a0*/ 	.short	0x0004
        /*00a2*/ 	.short	0x0020
        /*00a4*/ 	.byte	0x00, 0xf4, 0x21, 0x00


	//----- nvinfo : EIATTR_KPARAM_INFO
	.align		4
.L_29:
        /*00a8*/ 	.byte	0x04, 0x17
        /*00aa*/ 	.short	(.L_31 - .L_30)
.L_30:
        /*00ac*/ 	.word	0x00000000
        /*00b0*/ 	.short	0x0003
        /*00b2*/ 	.short	0x0018
        /*00b4*/ 	.byte	0x00, 0xf4, 0x21, 0x00


	//----- nvinfo : EIATTR_KPARAM_INFO
	.align		4
.L_31:
        /*00b8*/ 	.byte	0x04, 0x17
        /*00ba*/ 	.short	(.L_33 - .L_32)
.L_32:
        /*00bc*/ 	.word	0x00000000
        /*00c0*/ 	.short	0x0002
        /*00c2*/ 	.short	0x0010
        /*00c4*/ 	.byte	0x00, 0xf4, 0x21, 0x00


	//----- nvinfo : EIATTR_KPARAM_INFO
	.align		4
.L_33:
        /*00c8*/ 	.byte	0x04, 0x17
        /*00ca*/ 	.short	(.L_35 - .L_34)
.L_34:
        /*00cc*/ 	.word	0x00000000
        /*00d0*/ 	.short	0x0001
        /*00d2*/ 	.short	0x0008
        /*00d4*/ 	.byte	0x00, 0xf4, 0x21, 0x00


	//----- nvinfo : EIATTR_KPARAM_INFO
	.align		4
.L_35:
        /*00d8*/ 	.byte	0x04, 0x17
        /*00da*/ 	.short	(.L_37 - .L_36)
.L_36:
        /*00dc*/ 	.word	0x00000000
        /*00e0*/ 	.short	0x0000
        /*00e2*/ 	.short	0x0000
        /*00e4*/ 	.byte	0x00, 0xf4, 0x21, 0x00


	//----- nvinfo : EIATTR_SPARSE_MMA_MASK
	.align		4
.L_37:
        /*00e8*/ 	.byte	0x03, 0x50
        /*00ea*/ 	.short	0x0000


	//----- nvinfo : EIATTR_MAXREG_COUNT
	.align		4
        /*00ec*/ 	.byte	0x03, 0x1b
        /*00ee*/ 	.short	0x00ff


	//----- nvinfo : EIATTR_COOP_GROUP_MASK_REGIDS
	.align		4
        /*00f0*/ 	.byte	0x04, 0x29
        /*00f2*/ 	.short	(.L_39 - .L_38)


	//   ....[0]....
.L_38:
        /*00f4*/ 	.word	0xffffffff


	//   ....[1]....
        /*00f8*/ 	.word	0xffffffff


	//   ....[2]....
        /*00fc*/ 	.word	0xffffffff


	//   ....[3]....
        /*0100*/ 	.word	0xffffffff


	//   ....[4]....
        /*0104*/ 	.word	0xffffffff


	//   ....[5]....
        /*0108*/ 	.word	0xffffffff


	//   ....[6]....
        /*010c*/ 	.word	0xffffffff


	//   ....[7]....
        /*0110*/ 	.word	0xffffffff


	//   ....[8]....
        /*0114*/ 	.word	0xffffffff


	//   ....[9]....
        /*0118*/ 	.word	0xffffffff


	//   ....[10]....
        /*011c*/ 	.word	0xffffffff


	//   ....[11]....
        /*0120*/ 	.word	0xffffffff


	//----- nvinfo : EIATTR_COOP_GROUP_INSTR_OFFSETS
	.align		4
.L_39:
        /*0124*/ 	.byte	0x04, 0x28
        /*0126*/ 	.short	(.L_41 - .L_40)


	//   ....[0]....
.L_40:
        /*0128*/ 	.word	0x00000880


	//   ....[1]....
        /*012c*/ 	.word	0x00000890


	//   ....[2]....
        /*0130*/ 	.word	0x000008a0


	//   ....[3]....
        /*0134*/ 	.word	0x000008b0


	//   ....[4]....
        /*0138*/ 	.word	0x000008c0


	//   ....[5]....
        /*013c*/ 	.word	0x000008d0


	//   ....[6]....
        /*0140*/ 	.word	0x00000a60


	//   ....[7]....
        /*0144*/ 	.word	0x00000ab0


	//   ....[8]....
        /*0148*/ 	.word	0x00000ac0


	//   ....[9]....
        /*014c*/ 	.word	0x00000b40


	//   ....[10]....
        /*0150*/ 	.word	0x00000c60


	//   ....[11]....
        /*0154*/ 	.word	0x00000c70


	//----- nvinfo : EIATTR_EXIT_INSTR_OFFSETS
	.align		4
.L_41:
        /*0158*/ 	.byte	0x04, 0x1c
        /*015a*/ 	.short	(.L_43 - .L_42)


	//   ....[0]....
.L_42:
        /*015c*/ 	.word	0x00000dd0


	//----- nvinfo : EIATTR_REQNTID
	.align		4
.L_43:
        /*0160*/ 	.byte	0x04, 0x10
        /*0162*/ 	.short	(.L_45 - .L_44)
.L_44:
        /*0164*/ 	.word	0x00000040
        /*0168*/ 	.word	0x00000001
        /*016c*/ 	.word	0x00000001


	//----- nvinfo : EIATTR_CBANK_PARAM_SIZE
	.align		4
.L_45:
        /*0170*/ 	.byte	0x03, 0x19
        /*0172*/ 	.short	0x0068


	//----- nvinfo : EIATTR_PARAM_CBANK
	.align		4
        /*0174*/ 	.byte	0x04, 0x0a
        /*0176*/ 	.short	(.L_47 - .L_46)
	.align		4
.L_46:
        /*0178*/ 	.word	index@(.nv.constant0.triton_red_fused__to_copy_add_mul_sum_14)
        /*017c*/ 	.short	0x0210
        /*017e*/ 	.short	0x0068


	//----- nvinfo : EIATTR_SW_WAR
	.align		4
.L_47:
        /*0180*/ 	.byte	0x04, 0x36
        /*0182*/ 	.short	(.L_49 - .L_48)
.L_48:
        /*0184*/ 	.word	0x00000008
.L_49:


//--------------------- .nv.callgraph             --------------------------
	.section	.nv.callgraph,"",@"SHT_CUDA_CALLGRAPH"
	.align	4
	.sectionentsize	8
	.align		4
        /*0000*/ 	.word	0x00000000
	.align		4
        /*0004*/ 	.word	0xffffffff
	.align		4
        /*0008*/ 	.word	0x00000000
	.align		4
        /*000c*/ 	.word	0xfffffffe
	.align		4
        /*0010*/ 	.word	0x00000000
	.align		4
        /*0014*/ 	.word	0xfffffffd
	.align		4
        /*0018*/ 	.word	0x00000000
	.align		4
        /*001c*/ 	.word	0xfffffffc


//--------------------- .text.triton_red_fused__to_copy_add_mul_sum_14 --------------------------
	.section	.text.triton_red_fused__to_copy_add_mul_sum_14,"ax",@progbits
	.sectionflags	@"SHF_BARRIERS=1"
	.align	128
        .global         triton_red_fused__to_copy_add_mul_sum_14
        .type           triton_red_fused__to_copy_add_mul_sum_14,@function
        .size           triton_red_fused__to_copy_add_mul_sum_14,(.L_x_3 - triton_red_fused__to_copy_add_mul_sum_14)
        .other          triton_red_fused__to_copy_add_mul_sum_14,@"STO_CUDA_ENTRY STV_DEFAULT"
triton_red_fused__to_copy_add_mul_sum_14:
.text.triton_red_fused__to_copy_add_mul_sum_14:
[----:B------:R-:W0:Y:S02]  /*0000*/  LDC R1, c[0x0][0x28] ;  /* 0x00000a00ff017b82 */ /* 0x000e240000000800 */
[----:B------:R-:W1:Y:S01]  /*0010*/  LDC R0, c[0x0][0x26c] ;  /* 0x00009b00ff007b82 */ /* 0x000e620000000800 */
[----:B------:R-:W2:Y:S01]  /*0020*/  S2R R8, SR_TID.X ;  /* 0x0000000000087919 */ /* 0x000ea20000002100 */
[----:B------:R-:W-:Y:S01]  /*0030*/  ULDC.64 UR6, c[0x0][0x208] ;  /* 0x0000820000067ab9 */ /* 0x000fe20000000a00 */
[----:B------:R-:W-:Y:S01]  /*0040*/  HFMA2.MMA R22, -RZ, RZ, 0, 0 ;  /* 0x00000000ff167435 */ /* 0x000fe200000001ff */
[----:B------:R-:W-:Y:S01]  /*0050*/  CS2R R2, SRZ ;  /* 0x0000000000027805 */ /* 0x000fe2000001ff00 */
[----:B------:R-:W3:Y:S01]  /*0060*/  S2R R23, SR_CTAID.X ;  /* 0x0000000000177919 */ /* 0x000ee20000002500 */
[----:B------:R-:W-:Y:S02]  /*0070*/  MOV R4, RZ ;  /* 0x000000ff00047202 */ /* 0x000fe40000000f00 */
[----:B------:R-:W-:Y:S02]  /*0080*/  CS2R R6, SRZ ;  /* 0x0000000000067805 */ /* 0x000fe4000001ff00 */
[----:B------:R-:W-:-:S02]  /*0090*/  MOV R25, RZ ;  /* 0x000000ff00197202 */ /* 0x000fc40000000f00 */
[----:B-1----:R-:W-:Y:S01]  /*00a0*/  ISETP.GE.AND P0, PT, R0, 0x1, PT ;  /* 0x000000010000780c */ /* 0x002fe20003f06270 */
[----:B------:R-:W-:Y:S01]  /*00b0*/  HFMA2.MMA R0, -RZ, RZ, 0, 0 ;  /* 0x00000000ff007435 */ /* 0x000fe200000001ff */
[----:B--2---:R-:W-:Y:S02]  /*00c0*/  SHF.L.U32 R5, R8, 0x2, RZ ;  /* 0x0000000208057819 */ /* 0x004fe400000006ff */
[----:B---3--:R-:W-:Y:S02]  /*00d0*/  SHF.L.U32 R23, R23, 0x6, RZ ;  /* 0x0000000617177819 */ /* 0x008fe400000006ff */
[----:B------:R-:W-:-:S07]  /*00e0*/  LOP3.LUT R5, R5, 0x3c, RZ, 0xc0, !PT ;  /* 0x0000003c05057812 */ /* 0x000fce00078ec0ff */
[----:B------:R-:W-:Y:S05]  /*00f0*/  @!P0 BRA `(.L_x_0) ;  /* 0x0000000400d48947 */ /* 0x000fea0003800000 */
[----:B------:R-:W-:Y:S02]  /*0100*/  SHF.R.U32.HI R0, RZ, 0x4, R8 ;  /* 0x00000004ff007819 */ /* 0x000fe40000011608 */
[----:B------:R-:W-:Y:S02]  /*0110*/  CS2R R2, SRZ ;  /* 0x0000000000027805 */ /* 0x000fe4000001ff00 */
[----:B------:R-:W-:Y:S02]  /*0120*/  MOV R4, RZ ;  /* 0x000000ff00047202 */ /* 0x000fe40000000f00 */
[----:B------:R-:W-:Y:S02]  /*0130*/  CS2R R6, SRZ ;  /* 0x0000000000067805 */ /* 0x000fe4000001ff00 */
[----:B------:R-:W-:Y:S01]  /*0140*/  SGXT.U32 R0, R0, 0x2 ;  /* 0x000000020000781a */ /* 0x000fe20000000000 */
[----:B------:R-:W-:Y:S01]  /*0150*/  UMOV UR4, URZ ;  /* 0x0000003f00047c82 */ /* 0x000fe20008000000 */
[----:B------:R-:W-:-:S02]  /*0160*/  MOV R22, RZ ;  /* 0x000000ff00167202 */ /* 0x000fc40000000f00 */
[----:B------:R-:W-:Y:S02]  /*0170*/  LEA R24, R0, R23, 0xc ;  /* 0x0000001700187211 */ /* 0x000fe400078e60ff */
[----:B------:R-:W-:Y:S02]  /*0180*/  MOV R0, RZ ;  /* 0x000000ff00007202 */ /* 0x000fe40000000f00 */
[----:B------:R-:W-:Y:S02]  /*0190*/  IADD3 R24, R5, R24, RZ ;  /* 0x0000001805187210 */ /* 0x000fe40007ffe0ff */
[----:B------:R-:W-:-:S07]  /*01a0*/  MOV R25, RZ ;  /* 0x000000ff00197202 */ /* 0x000fce0000000f00 */
.L_x_1:
[----:B------:R-:W1:Y:S01]  /*01b0*/  S2R R8, SR_TID.X ;  /* 0x0000000000087919 */ /* 0x000e620000002100 */
[----:B------:R-:W2:Y:S01]  /*01c0*/  LDC R5, c[0x0][0x26c] ;  /* 0x00009b00ff057b82 */ /* 0x000ea20000000800 */
[----:B------:R-:W-:-:S07]  /*01d0*/  CS2R R10, SRZ ;  /* 0x00000000000a7805 */ /* 0x000fce000001ff00 */
[----:B------:R-:W3:Y:S08]  /*01e0*/  LDC.64 R12, c[0x0][0x210] ;  /* 0x00008400ff0c7b82 */ /* 0x000ef00000000a00 */
[----:B------:R-:W4:Y:S08]  /*01f0*/  LDC.64 R26, c[0x0][0x218] ;  /* 0x00008600ff1a7b82 */ /* 0x000f300000000a00 */
[----:B------:R-:W5:Y:S01]  /*0200*/  LDC.64 R28, c[0x0][0x220] ;  /* 0x00008800ff1c7b82 */ /* 0x000f620000000a00 */
[----:B-1----:R-:W-:-:S07]  /*0210*/  SHF.R.U32.HI R8, RZ, 0x4, R8 ;  /* 0x00000004ff087819 */ /* 0x002fce0000011608 */
[----:B------:R-:W1:Y:S01]  /*0220*/  LDC.64 R20, c[0x0][0x228] ;  /* 0x00008a00ff147b82 */ /* 0x000e620000000a00 */
[----:B---3--:R-:W-:Y:S01]  /*0230*/  IMAD.WIDE R12, R24, 0x2, R12 ;  /* 0x00000002180c7825 */ /* 0x008fe200078e020c */
[----:B------:R-:W-:Y:S02]  /*0240*/  SGXT.U32 R18, R8, 0x2 ;  /* 0x000000020812781a */ /* 0x000fe40000000000 */
[----:B------:R-:W-:Y:S02]  /*0250*/  CS2R R8, SRZ ;  /* 0x0000000000087805 */ /* 0x000fe4000001ff00 */
[----:B------:R-:W-:Y:S02]  /*0260*/  IADD3 R18, R18, UR4, RZ ;  /* 0x0000000412127c10 */ /* 0x000fe4000fffe0ff */
[----:B------:R-:W3:Y:S01]  /*0270*/  LDC.64 R16, c[0x0][0x230] ;  /* 0x00008c00ff107b82 */ /* 0x000ee20000000a00 */
[----:B----4-:R-:W-:Y:S01]  /*0280*/  IMAD.WIDE R26, R24, 0x2, R26 ;  /* 0x00000002181a7825 */ /* 0x010fe200078e021a */
[----:B--2---:R-:W-:-:S02]  /*0290*/  ISETP.GE.AND P1, PT, R18, R5, PT ;  /* 0x000000051200720c */ /* 0x004fc40003f26270 */
[----:B------:R-:W-:Y:S01]  /*02a0*/  CS2R R14, SRZ ;  /* 0x00000000000e7805 */ /* 0x000fe2000001ff00 */
[----:B-----5:R-:W-:-:S10]  /*02b0*/  IMAD.WIDE R28, R24, 0x2, R28 ;  /* 0x00000002181c7825 */ /* 0x020fd400078e021c */
[----:B------:R2:W4:Y:S01]  /*02c0*/  @!P1 LDG.E.EF.64 R8, desc[UR6][R12.64] ;  /* 0x000000060c089981 */ /* 0x000522000c0e1b00 */
[----:B-1----:R-:W-:-:S03]  /*02d0*/  IMAD.WIDE R20, R24, 0x2, R20 ;  /* 0x0000000218147825 */ /* 0x002fc600078e0214 */
[----:B------:R1:W5:Y:S04]  /*02e0*/  @!P1 LDG.E.EF.64 R10, desc[UR6][R26.64] ;  /* 0x000000061a0a9981 */ /* 0x000368000c0e1b00 */
[----:B------:R-:W5:Y:S01]  /*02f0*/  @!P1 LDG.E.EF.64 R14, desc[UR6][R20.64] ;  /* 0x00000006140e9981 */ /* 0x000f62000c0e1b00 */
[----:B--2---:R-:W-:Y:S01]  /*0300*/  CS2R R12, SRZ ;  /* 0x00000000000c7805 */ /* 0x004fe2000001ff00 */
[----:B-1----:R-:W-:-:S05]  /*0310*/  HFMA2.MMA R26, -RZ, RZ, 0, 0 ;  /* 0x00000000ff1a7435 */ /* 0x002fca00000001ff */
[----:B------:R1:W2:Y:S01]  /*0320*/  @!P1 LDG.E.EF.64 R12, desc[UR6][R28.64] ;  /* 0x000000061c0c9981 */ /* 0x0002a2000c0e1b00 */
[----:B---3--:R-:W-:-:S05]  /*0330*/  IMAD.WIDE R16, R18, 0x4, R16 ;  /* 0x0000000412107825 */ /* 0x008fca00078e0210 */
[----:B------:R3:W2:Y:S01]  /*0340*/  @!P1 LDG.E.EL R26, desc[UR6][R16.64] ;  /* 0x00000006101a9981 */ /* 0x0006a2000c2e1900 */
[----:B----4-:R-:W-:Y:S02]  /*0350*/  HADD2.F32 R19, -RZ, R9.H0_H0 ;  /* 0x20000009ff137230 */ /* 0x010fe40000004100 */
[----:B------:R-:W-:Y:S02]  /*0360*/  HADD2.F32 R27, -RZ, R9.H1_H1 ;  /* 0x30000009ff1b7230 */ /* 0x000fe40000004100 */
[----:B-----5:R-:W-:Y:S02]  /*0370*/  HADD2.F32 R9, -RZ, R11.H0_H0 ;  /* 0x2000000bff097230 */ /* 0x020fe40000004100 */
[----:B-1----:R-:W-:Y:S02]  /*0380*/  HADD2.F32 R28, -RZ, R11.H1_H1 ;  /* 0x3000000bff1c7230 */ /* 0x002fe40000004100 */
[----:B---3--:R-:W-:Y:S02]  /*0390*/  HADD2.F32 R16, -RZ, R15.H1_H1 ;  /* 0x3000000fff107230 */ /* 0x008fe40000004100 */
[----:B------:R-:W-:-:S02]  /*03a0*/  HADD2.F32 R20, -RZ, R15.H0_H0 ;  /* 0x2000000fff147230 */ /* 0x000fc40000004100 */
[----:B--2---:R-:W-:Y:S02]  /*03b0*/  HADD2.F32 R11, -RZ, R13.H1_H1 ;  /* 0x3000000dff0b7230 */ /* 0x004fe40000004100 */
[----:B------:R-:W-:-:S03]  /*03c0*/  HADD2.F32 R13, -RZ, R13.H0_H0 ;  /* 0x2000000dff0d7230 */ /* 0x000fc60000004100 */
[----:B------:R-:W-:Y:S01]  /*03d0*/  FADD R15, R11, R16 ;  /* 0x000000100b0f7221 */ /* 0x000fe20000000000 */
[----:B------:R-:W-:Y:S01]  /*03e0*/  FADD R16, R19, R9 ;  /* 0x0000000913107221 */ /* 0x000fe20000000000 */
[----:B------:R-:W-:Y:S01]  /*03f0*/  FADD R9, R13, R20 ;  /* 0x000000140d097221 */ /* 0x000fe20000000000 */
[----:B------:R-:W-:Y:S01]  /*0400*/  FADD R27, R27, R28 ;  /* 0x0000001c1b1b7221 */ /* 0x000fe20000000000 */
[-C--:B------:R-:W-:Y:S01]  /*0410*/  FMUL R15, R15, R26.reuse ;  /* 0x0000001a0f0f7220 */ /* 0x080fe20000400000 */
[----:B------:R-:W1:Y:S01]  /*0420*/  LDC.64 R28, c[0x0][0x250] ;  /* 0x00009400ff1c7b82 */ /* 0x000e620000000a00 */
[----:B------:R-:W-:Y:S01]  /*0430*/  FMUL R9, R9, R26 ;  /* 0x0000001a09097220 */ /* 0x000fe20000400000 */
[----:B------:R-:W-:Y:S02]  /*0440*/  HADD2.F32 R20, -RZ, R10.H1_H1 ;  /* 0x3000000aff147230 */ /* 0x000fe40000004100 */
[----:B------:R-:W-:Y:S01]  /*0450*/  @!P1 FFMA R4, R27, R15, R4 ;  /* 0x0000000f1b049223 */ /* 0x000fe20000000004 */
[----:B------:R-:W-:Y:S01]  /*0460*/  @!P1 FFMA R3, R16, R9, R3 ;  /* 0x0000000910039223 */ /* 0x000fe20000000003 */
[----:B------:R-:W-:-:S02]  /*0470*/  HADD2.F32 R9, -RZ, R8.H1_H1 ;  /* 0x30000008ff097230 */ /* 0x000fc40000004100 */
[----:B------:R-:W-:Y:S02]  /*0480*/  HADD2.F32 R15, -RZ, R12.H1_H1 ;  /* 0x3000000cff0f7230 */ /* 0x000fe40000004100 */
[----:B------:R-:W-:Y:S02]  /*0490*/  HADD2.F32 R16, -RZ, R14.H1_H1 ;  /* 0x3000000eff107230 */ /* 0x000fe40000004100 */
[----:B------:R-:W-:Y:S02]  /*04a0*/  FADD R19, R9, R20 ;  /* 0x0000001409137221 */ /* 0x000fe40000000000 */
[----:B------:R-:W2:Y:S01]  /*04b0*/  LDC.64 R20, c[0x0][0x240] ;  /* 0x00009000ff147b82 */ /* 0x000ea20000000a00 */
[----:B------:R-:W-:-:S07]  /*04c0*/  FADD R9, R15, R16 ;  /* 0x000000100f097221 */ /* 0x000fce0000000000 */
[----:B------:R-:W3:Y:S01]  /*04d0*/  LDC.64 R16, c[0x0][0x238] ;  /* 0x00008e00ff107b82 */ /* 0x000ee20000000a00 */
[----:B------:R-:W-:-:S04]  /*04e0*/  FMUL R9, R9, R26 ;  /* 0x0000001a09097220 */ /* 0x000fc80000400000 */
[----:B------:R-:W-:Y:S01]  /*04f0*/  @!P1 FFMA R2, R19, R9, R2 ;  /* 0x0000000913029223 */ /* 0x000fe20000000002 */
[----:B-1----:R-:W-:Y:S01]  /*0500*/  IMAD.WIDE R18, R18, 0x4, R28 ;  /* 0x0000000412127825 */ /* 0x002fe200078e021c */
[----:B------:R-:W-:-:S06]  /*0510*/  MOV R28, RZ ;  /* 0x000000ff001c7202 */ /* 0x000fcc0000000f00 */
[----:B------:R3:W4:Y:S02]  /*0520*/  @!P1 LDG.E.EL R28, desc[UR6][R18.64] ;  /* 0x00000006121c9981 */ /* 0x000724000c2e1900 */
[----:B---3--:R-:W-:Y:S01]  /*0530*/  IMAD.WIDE R18, R24, 0x2, R16 ;  /* 0x0000000218127825 */ /* 0x008fe200078e0210 */
[----:B------:R-:W-:-:S06]  /*0540*/  CS2R R16, SRZ ;  /* 0x0000000000107805 */ /* 0x000fcc000001ff00 */
[----:B------:R2:W3:Y:S02]  /*0550*/  @!P1 LDG.E.EF.64 R16, desc[UR6][R18.64] ;  /* 0x0000000612109981 */ /* 0x0004e4000c0e1b00 */
[----:B--2---:R-:W-:Y:S01]  /*0560*/  IMAD.WIDE R18, R24, 0x2, R20 ;  /* 0x0000000218127825 */ /* 0x004fe200078e0214 */
[----:B------:R-:W-:-:S06]  /*0570*/  CS2R R20, SRZ ;  /* 0x0000000000147805 */ /* 0x000fcc000001ff00 */
[----:B------:R1:W2:Y:S02]  /*0580*/  @!P1 LDG.E.EF.64 R20, desc[UR6][R18.64] ;  /* 0x0000000612149981 */ /* 0x0002a4000c0e1b00 */
[----:B-1----:R-:W1:Y:S01]  /*0590*/  LDC.64 R18, c[0x0][0x248] ;  /* 0x00009200ff127b82 */ /* 0x002e620000000a00 */
[----:B------:R-:W-:Y:S02]  /*05a0*/  HADD2.F32 R27, -RZ, R12.H0_H0 ;  /* 0x2000000cff1b7230 */ /* 0x000fe40000004100 */
[----:B------:R-:W-:-:S05]  /*05b0*/  HADD2.F32 R14, -RZ, R14.H0_H0 ;  /* 0x2000000eff0e7230 */ /* 0x000fca0000004100 */
[----:B------:R-:W-:Y:S01]  /*05c0*/  FADD R9, R27, R14 ;  /* 0x0000000e1b097221 */ /* 0x000fe20000000000 */
[----:B------:R-:W-:-:S03]  /*05d0*/  HADD2.F32 R29, -RZ, R8.H0_H0 ;  /* 0x20000008ff1d7230 */ /* 0x000fc60000004100 */
[----:B------:R-:W-:Y:S01]  /*05e0*/  FMUL R26, R9, R26 ;  /* 0x0000001a091a7220 */ /* 0x000fe20000400000 */
[----:B------:R-:W-:Y:S01]  /*05f0*/  CS2R R8, SRZ ;  /* 0x0000000000087805 */ /* 0x000fe2000001ff00 */
[----:B-1----:R-:W-:-:S05]  /*0600*/  IMAD.WIDE R18, R24, 0x2, R18 ;  /* 0x0000000218127825 */ /* 0x002fca00078e0212 */
[----:B------:R-:W5:Y:S01]  /*0610*/  @!P1 LDG.E.EF.64 R8, desc[UR6][R18.64] ;  /* 0x0000000612089981 */ /* 0x000f62000c0e1b00 */
[----:B------:R-:W-:Y:S01]  /*0620*/  HADD2.F32 R10, -RZ, R10.H0_H0 ;  /* 0x2000000aff0a7230 */ /* 0x000fe20000004100 */
[----:B------:R-:W-:-:S04]  /*0630*/  UIADD3 UR4, UR4, 0x4, URZ ;  /* 0x0000000404047890 */ /* 0x000fc8000fffe03f */
[----:B------:R-:W-:Y:S02]  /*0640*/  FADD R29, R29, R10 ;  /* 0x0000000a1d1d7221 */ /* 0x000fe40000000000 */
[----:B------:R-:W-:Y:S02]  /*0650*/  ISETP.LE.AND P0, PT, R5, UR4, PT ;  /* 0x0000000405007c0c */ /* 0x000fe4000bf03270 */
[----:B------:R-:W-:Y:S01]  /*0660*/  @!P1 FFMA R0, R29, R26, R0 ;  /* 0x0000001a1d009223 */ /* 0x000fe20000000000 */
[----:B------:R-:W-:Y:S01]  /*0670*/  IADD3 R24, R24, 0x4000, RZ ;  /* 0x0000400018187810 */ /* 0x000fe20007ffe0ff */
[-C--:B----4-:R-:W-:Y:S01]  /*0680*/  FMUL R10, R11, R28.reuse ;  /* 0x0000001c0b0a7220 */ /* 0x090fe20000400000 */
[----:B------:R-:W-:Y:S01]  /*0690*/  FMUL R12, R15, R28 ;  /* 0x0000001c0f0c7220 */ /* 0x000fe20000400000 */
[----:B---3--:R-:W-:Y:S02]  /*06a0*/  HADD2.F32 R5, -RZ, R17.H1_H1 ;  /* 0x30000011ff057230 */ /* 0x008fe40000004100 */
[----:B------:R-:W-:-:S02]  /*06b0*/  HADD2.F32 R17, -RZ, R17.H0_H0 ;  /* 0x20000011ff117230 */ /* 0x000fc40000004100 */
[----:B--2---:R-:W-:Y:S02]  /*06c0*/  HADD2.F32 R26, -RZ, R21.H0_H0 ;  /* 0x20000015ff1a7230 */ /* 0x004fe40000004100 */
[----:B------:R-:W-:-:S03]  /*06d0*/  HADD2.F32 R14, -RZ, R21.H1_H1 ;  /* 0x30000015ff0e7230 */ /* 0x000fc60000004100 */
[----:B------:R-:W-:Y:S02]  /*06e0*/  FADD R11, R17, R26 ;  /* 0x0000001a110b7221 */ /* 0x000fe40000000000 */
[----:B------:R-:W-:Y:S01]  /*06f0*/  FADD R26, R5, R14 ;  /* 0x0000000e051a7221 */ /* 0x000fe20000000000 */
[----:B------:R-:W-:Y:S02]  /*0700*/  HADD2.F32 R5, -RZ, R16.H1_H1 ;  /* 0x30000010ff057230 */ /* 0x000fe40000004100 */
[----:B------:R-:W-:Y:S02]  /*0710*/  HADD2.F32 R16, -RZ, R16.H0_H0 ;  /* 0x20000010ff107230 */ /* 0x000fe40000004100 */
[----:B------:R-:W-:Y:S02]  /*0720*/  HADD2.F32 R14, -RZ, R20.H1_H1 ;  /* 0x30000014ff0e7230 */ /* 0x000fe40000004100 */
[----:B------:R-:W-:-:S03]  /*0730*/  HADD2.F32 R15, -RZ, R20.H0_H0 ;  /* 0x20000014ff0f7230 */ /* 0x000fc60000004100 */
[----:B------:R-:W-:Y:S02]  /*0740*/  FADD R14, R5, R14 ;  /* 0x0000000e050e7221 */ /* 0x000fe40000000000 */
[----:B------:R-:W-:Y:S01]  /*0750*/  FADD R15, R16, R15 ;  /* 0x0000000f100f7221 */ /* 0x000fe20000000000 */
[-C--:B------:R-:W-:Y:S01]  /*0760*/  FMUL R13, R13, R28.reuse ;  /* 0x0000001c0d0d7220 */ /* 0x080fe20000400000 */
[----:B------:R-:W-:Y:S01]  /*0770*/  FMUL R27, R27, R28 ;  /* 0x0000001c1b1b7220 */ /* 0x000fe20000400000 */
[----:B-----5:R-:W-:Y:S02]  /*0780*/  HADD2.F32 R17, -RZ, R9.H1_H1 ;  /* 0x30000009ff117230 */ /* 0x020fe40000004100 */
[----:B------:R-:W-:Y:S02]  /*0790*/  HADD2.F32 R18, -RZ, R9.H0_H0 ;  /* 0x20000009ff127230 */ /* 0x000fe40000004100 */
[----:B------:R-:W-:Y:S02]  /*07a0*/  HADD2.F32 R9, -RZ, R8.H1_H1 ;  /* 0x30000008ff097230 */ /* 0x000fe40000004100 */
[----:B------:R-:W-:-:S02]  /*07b0*/  HADD2.F32 R8, -RZ, R8.H0_H0 ;  /* 0x20000008ff087230 */ /* 0x000fc40000004100 */
[----:B------:R-:W-:Y:S01]  /*07c0*/  FADD R26, R17, R26 ;  /* 0x0000001a111a7221 */ /* 0x000fe20000000000 */
[----:B------:R-:W-:Y:S01]  /*07d0*/  FADD R11, R18, R11 ;  /* 0x0000000b120b7221 */ /* 0x000fe20000000000 */
[----:B------:R-:W-:Y:S01]  /*07e0*/  FADD R14, R9, R14 ;  /* 0x0000000e090e7221 */ /* 0x000fe20000000000 */
[----:B------:R-:W-:Y:S01]  /*07f0*/  FADD R15, R8, R15 ;  /* 0x0000000f080f7221 */ /* 0x000fe20000000000 */
[----:B------:R-:W-:Y:S01]  /*0800*/  @!P1 FFMA R25, R26, R10, R25 ;  /* 0x0000000a1a199223 */ /* 0x000fe20000000019 */
[----:B------:R-:W-:Y:S01]  /*0810*/  @!P1 FFMA R22, R11, R13, R22 ;  /* 0x0000000d0b169223 */ /* 0x000fe20000000016 */
[----:B------:R-:W-:Y:S01]  /*0820*/  @!P1 FFMA R7, R14, R12, R7 ;  /* 0x0000000c0e079223 */ /* 0x000fe20000000007 */
[----:B------:R-:W-:Y:S01]  /*0830*/  @!P1 FFMA R6, R15, R27, R6 ;  /* 0x0000001b0f069223 */ /* 0x000fe20000000006 */
[----:B------:R-:W-:Y:S06]  /*0840*/  @!P0 BRA `(.L_x_1) ;  /* 0xfffffff800588947 */ /* 0x000fec000383ffff */
.L_x_0:
[----:B------:R-:W1:Y:S01]  /*0850*/  S2R R12, SR_TID.X ;  /* 0x00000000000c7919 */ /* 0x000e620000002100 */
[----:B------:R-:W2:Y:S01]  /*0860*/  S2UR UR5, SR_CgaCtaId ;  /* 0x00000000000579c3 */ /* 0x000ea20000008800 */
[----:B------:R-:W-:Y:S01]  /*0870*/  UMOV UR4, 0x400 ;  /* 0x0000040000047882 */ /* 0x000fe20000000000 */
[----:B------:R-:W3:Y:S04]  /*0880*/  SHFL.BFLY PT, R9, R0, 0x10, 0x1f ;  /* 0x0e001f0000097f89 */ /* 0x000ee800000e0000 */
[----:B------:R-:W4:Y:S04]  /*0890*/  SHFL.BFLY PT, R11, R2, 0x10, 0x1f ;  /* 0x0e001f00020b7f89 */ /* 0x000f2800000e0000 */
[----:B------:R-:W5:Y:S04]  /*08a0*/  SHFL.BFLY PT, R8, R3, 0x10, 0x1f ;  /* 0x0e001f0003087f89 */ /* 0x000f6800000e0000 */
[----:B------:R-:W5:Y:S04]  /*08b0*/  SHFL.BFLY PT, R15, R4, 0x10, 0x1f ;  /* 0x0e001f00040f7f89 */ /* 0x000f6800000e0000 */
[----:B------:R-:W-:Y:S04]  /*08c0*/  SHFL.BFLY PT, R20, R7, 0x10, 0x1f ;  /* 0x0e001f0007147f89 */ /* 0x000fe800000e0000 */
[----:B------:R-:W5:Y:S01]  /*08d0*/  SHFL.BFLY PT, R24, R25, 0x10, 0x1f ;  /* 0x0e001f0019187f89 */ /* 0x000f6200000e0000 */
[----:B--2---:R-:W-:Y:S01]  /*08e0*/  UPRMT UR4, UR5, 0x654, UR4 ;  /* 0x0000065405047896 */ /* 0x004fe20008000004 */
[----:B---3--:R-:W-:Y:S01]  /*08f0*/  FADD R19, R9, R0 ;  /* 0x0000000009137221 */ /* 0x008fe20000000000 */
[C---:B-1----:R-:W-:Y:S01]  /*0900*/  SHF.L.U32 R13, R12.reuse, 0x2, RZ ;  /* 0x000000020c0d7819 */ /* 0x042fe200000006ff */
[----:B----4-:R-:W-:Y:S01]  /*0910*/  FADD R11, R11, R2 ;  /* 0x000000020b0b7221 */ /* 0x010fe20000000000 */
[----:B------:R-:W-:-:S02]  /*0920*/  LOP3.LUT P1, RZ, R12, 0x10, RZ, 0xc0, !PT ;  /* 0x000000100cff7812 */ /* 0x000fc4000782c0ff */
[----:B------:R-:W-:Y:S01]  /*0930*/  LOP3.LUT R14, R13, 0x3c, RZ, 0xc0, !PT ;  /* 0x0000003c0d0e7812 */ /* 0x000fe200078ec0ff */
[----:B-----5:R-:W-:Y:S01]  /*0940*/  FADD R21, R8, R3 ;  /* 0x0000000308157221 */ /* 0x020fe20000000000 */
[----:B------:R-:W-:Y:S02]  /*0950*/  SHF.R.U32.HI R10, RZ, 0x3, R12 ;  /* 0x00000003ff0a7819 */ /* 0x000fe4000001160c */
[----:B------:R-:W-:Y:S01]  /*0960*/  SHF.L.U32 R5, R14, 0x3, RZ ;  /* 0x000000030e057819 */ /* 0x000fe200000006ff */
[----:B0-----:R-:W-:Y:S01]  /*0970*/  FADD R15, R15, R4 ;  /* 0x000000040f0f7221 */ /* 0x001fe20000000000 */
[C---:B------:R-:W-:Y:S02]  /*0980*/  ISETP.GE.AND P2, PT, R12.reuse, 0x80, PT ;  /* 0x000000800c00780c */ /* 0x040fe40003f46270 */
[----:B------:R-:W-:Y:S02]  /*0990*/  LOP3.LUT R0, R5, 0x4, R10, 0xf8, !PT ;  /* 0x0000000405007812 */ /* 0x000fe400078ef80a */
[----:B------:R-:W-:Y:S01]  /*09a0*/  LOP3.LUT R8, R12, 0x1, RZ, 0xc0, !PT ;  /* 0x000000010c087812 */ /* 0x000fe200078ec0ff */
[----:B------:R-:W-:-:S02]  /*09b0*/  FADD R27, R24, R25 ;  /* 0x00000019181b7221 */ /* 0x000fc40000000000 */
[----:B------:R-:W-:Y:S01]  /*09c0*/  @!P1 STS [R0+UR4], R19 ;  /* 0x0000001300009988 */ /* 0x000fe20008000804 */
[----:B------:R-:W-:Y:S02]  /*09d0*/  ISETP.NE.U32.AND P0, PT, R8, 0x1, PT ;  /* 0x000000010800780c */ /* 0x000fe40003f05070 */
[----:B------:R-:W-:Y:S01]  /*09e0*/  LOP3.LUT R23, R23, 0x3f, R12, 0xf8, !PT ;  /* 0x0000003f17177812 */ /* 0x000fe200078ef80c */
[----:B------:R-:W-:Y:S01]  /*09f0*/  @!P1 STS [R0+UR4+0x8], R11 ;  /* 0x0000080b00009988 */ /* 0x000fe20008000804 */
[----:B------:R-:W-:-:S03]  /*0a00*/  ISETP.LT.AND P0, PT, R12, 0x80, P0 ;  /* 0x000000800c00780c */ /* 0x000fc60000701270 */
[----:B------:R0:W-:Y:S04]  /*0a10*/  @!P1 STS [R0+UR4+0x10], R21 ;  /* 0x0000101500009988 */ /* 0x0001e80008000804 */
[----:B------:R1:W-:Y:S01]  /*0a20*/  @!P1 STS [R0+UR4+0x18], R15 ;  /* 0x0000180f00009988 */ /* 0x0003e20008000804 */
[----:B------:R-:W-:Y:S01]  /*0a30*/  BAR.SYNC.DEFER_BLOCKING 0x0 ;  /* 0x0000000000007b1d */ /* 0x000fe20000010000 */
[----:B0-----:R-:W-:Y:S01]  /*0a40*/  FADD R21, R20, R7 ;  /* 0x0000000714157221 */ /* 0x001fe20000000000 */
[----:B-1----:R-:W-:-:S04]  /*0a50*/  IADD3 R15, R5, UR4, RZ ;  /* 0x00000004050f7c10 */ /* 0x002fc8000fffe0ff */
[----:B------:R-:W0:Y:S01]  /*0a60*/  SHFL.BFLY PT, R19, R22, 0x10, 0x1f ;  /* 0x0e001f0016137f89 */ /* 0x000e2200000e0000 */
[----:B------:R-:W-:-:S03]  /*0a70*/  IMAD R14, R14, -0x4, R15 ;  /* 0xfffffffc0e0e7824 */ /* 0x000fc600078e020f */
[----:B------:R-:W1:Y:S04]  /*0a80*/  @!P2 LDS R4, [R13+UR4] ;  /* 0x000000040d04a984 */ /* 0x000e680008000800 */
[----:B------:R-:W2:Y:S01]  /*0a90*/  @!P2 LDS R17, [R13+UR4+0x100] ;  /* 0x000100040d11a984 */ /* 0x000ea20008000800 */
[----:B0-----:R-:W-:-:S03]  /*0aa0*/  FADD R19, R19, R22 ;  /* 0x0000001613137221 */ /* 0x001fc60000000000 */
[----:B-1----:R-:W0:Y:S04]  /*0ab0*/  SHFL.BFLY PT, R9, R4, 0x1, 0x1f ;  /* 0x0c201f0004097f89 */ /* 0x002e2800000e0000 */
[----:B--2---:R-:W1:Y:S01]  /*0ac0*/  SHFL.BFLY PT, R10, R17, 0x1, 0x1f ;  /* 0x0c201f00110a7f89 */ /* 0x004e6200000e0000 */
[----:B0-----:R-:W-:Y:S01]  /*0ad0*/  FADD R16, R4, R9 ;  /* 0x0000000904107221 */ /* 0x001fe20000000000 */
[----:B------:R-:W-:Y:S01]  /*0ae0*/  LOP3.LUT R4, R12, 0x3f, RZ, 0xc0, !PT ;  /* 0x0000003f0c047812 */ /* 0x000fe200078ec0ff */
[----:B-1----:R-:W-:-:S03]  /*0af0*/  FADD R18, R17, R10 ;  /* 0x0000000a11127221 */ /* 0x002fc60000000000 */
[----:B------:R-:W-:Y:S01]  /*0b00*/  @P0 STS [R13+UR4], R16 ;  /* 0x000000100d000988 */ /* 0x000fe20008000804 */
[----:B------:R-:W-:-:S03]  /*0b10*/  LEA R4, R4, UR4, 0x2 ;  /* 0x0000000404047c11 */ /* 0x000fc6000f8e10ff */
[----:B------:R-:W-:Y:S01]  /*0b20*/  @P0 STS [R13+UR4+0x100], R18 ;  /* 0x000100120d000988 */ /* 0x000fe20008000804 */
[----:B------:R-:W-:Y:S06]  /*0b30*/  BAR.SYNC.DEFER_BLOCKING 0x0 ;  /* 0x0000000000007b1d */ /* 0x000fec0000010000 */
[----:B------:R-:W0:Y:S04]  /*0b40*/  SHFL.BFLY PT, R17, R6, 0x10, 0x1f ;  /* 0x0e001f0006117f89 */ /* 0x000e2800000e0000 */
[----:B------:R-:W-:Y:S04]  /*0b50*/  LDS R8, [R5+UR4] ;  /* 0x0000000405087984 */ /* 0x000fe80008000800 */
[----:B------:R-:W-:Y:S04]  /*0b60*/  LDS R9, [R5+UR4+0x8] ;  /* 0x0000080405097984 */ /* 0x000fe80008000800 */
[----:B------:R-:W-:Y:S01]  /*0b70*/  LDS R10, [R5+UR4+0x10] ;  /* 0x00001004050a7984 */ /* 0x000fe20008000800 */
[----:B0-----:R-:W-:-:S03]  /*0b80*/  FADD R17, R17, R6 ;  /* 0x0000000611117221 */ /* 0x001fc60000000000 */
[----:B------:R-:W0:Y:S01]  /*0b90*/  LDS R11, [R5+UR4+0x18] ;  /* 0x00001804050b7984 */ /* 0x000e220008000800 */
[----:B------:R-:W-:Y:S06]  /*0ba0*/  BAR.SYNC.DEFER_BLOCKING 0x0 ;  /* 0x0000000000007b1d */ /* 0x000fec0000010000 */
[----:B0-----:R-:W-:Y:S02]  /*0bb0*/  STS.128 [R14], R8 ;  /* 0x000000080e007388 */ /* 0x001fe40000000c00 */
[----:B------:R-:W-:Y:S06]  /*0bc0*/  BAR.SYNC.DEFER_BLOCKING 0x0 ;  /* 0x0000000000007b1d */ /* 0x000fec0000010000 */
[----:B------:R-:W-:Y:S02]  /*0bd0*/  LDS R15, [R4] ;  /* 0x00000000040f7984 */ /* 0x000fe40000000800 */
[----:B------:R-:W-:Y:S06]  /*0be0*/  BAR.SYNC.DEFER_BLOCKING 0x0 ;  /* 0x0000000000007b1d */ /* 0x000fec0000010000 */
[----:B------:R-:W-:Y:S04]  /*0bf0*/  @!P1 STS [R0+UR4], R17 ;  /* 0x0000001100009988 */ /* 0x000fe80008000804 */
[----:B------:R-:W-:Y:S04]  /*0c00*/  @!P1 STS [R0+UR4+0x8], R21 ;  /* 0x0000081500009988 */ /* 0x000fe80008000804 */
[----:B------:R-:W-:Y:S04]  /*0c10*/  @!P1 STS [R0+UR4+0x10], R19 ;  /* 0x0000101300009988 */ /* 0x000fe80008000804 */
[----:B------:R-:W-:Y:S01]  /*0c20*/  @!P1 STS [R0+UR4+0x18], R27 ;  /* 0x0000181b00009988 */ /* 0x000fe20008000804 */
[----:B------:R-:W-:Y:S06]  /*0c30*/  BAR.SYNC.DEFER_BLOCKING 0x0 ;  /* 0x0000000000007b1d */ /* 0x000fec0000010000 */
[----:B------:R-:W0:Y:S04]  /*0c40*/  @!P2 LDS R2, [R13+UR4] ;  /* 0x000000040d02a984 */ /* 0x000e280008000800 */
[----:B------:R-:W1:Y:S04]  /*0c50*/  @!P2 LDS R3, [R13+UR4+0x100] ;  /* 0x000100040d03a984 */ /* 0x000e680008000800 */
[----:B0-----:R-:W0:Y:S04]  /*0c60*/  SHFL.BFLY PT, R7, R2, 0x1, 0x1f ;  /* 0x0c201f0002077f89 */ /* 0x001e2800000e0000 */
[----:B-1----:R-:W1:Y:S01]  /*0c70*/  SHFL.BFLY PT, R8, R3, 0x1, 0x1f ;  /* 0x0c201f0003087f89 */ /* 0x002e6200000e0000 */
[----:B0-----:R-:W-:Y:S01]  /*0c80*/  FADD R6, R2, R7 ;  /* 0x0000000702067221 */ /* 0x001fe20000000000 */
[----:B-1----:R-:W-:-:S04]  /*0c90*/  FADD R16, R3, R8 ;  /* 0x0000000803107221 */ /* 0x002fc80000000000 */
[----:B------:R0:W-:Y:S01]  /*0ca0*/  @P0 STS [R13+UR4], R6 ;  /* 0x000000060d000988 */ /* 0x0001e20008000804 */
[----:B------:R-:W1:Y:S03]  /*0cb0*/  LDC.64 R2, c[0x0][0x258] ;  /* 0x00009600ff027b82 */ /* 0x000e660000000a00 */
[----:B------:R-:W-:Y:S05]  /*0cc0*/  @P0 STS [R13+UR4+0x100], R16 ;  /* 0x000100100d000988 */ /* 0x000fea0008000804 */
[----:B------:R-:W-:Y:S08]  /*0cd0*/  BAR.SYNC.DEFER_BLOCKING 0x0 ;  /* 0x0000000000007b1d */ /* 0x000ff00000010000 */
[----:B0-----:R-:W0:Y:S01]  /*0ce0*/  LDC.64 R6, c[0x0][0x260] ;  /* 0x00009800ff067b82 */ /* 0x001e220000000a00 */
[C---:B-1----:R-:W-:Y:S01]  /*0cf0*/  IMAD.WIDE R2, R23.reuse, 0x2, R2 ;  /* 0x0000000217027825 */ /* 0x042fe200078e0202 */
[----:B------:R-:W-:Y:S04]  /*0d00*/  LDS R8, [R5+UR4] ;  /* 0x0000000405087984 */ /* 0x000fe80008000800 */
[----:B------:R-:W-:Y:S01]  /*0d10*/  LDS R9, [R5+UR4+0x8] ;  /* 0x0000080405097984 */ /* 0x000fe20008000800 */
[----:B0-----:R-:W-:-:S03]  /*0d20*/  IMAD.WIDE R6, R23, 0x2, R6 ;  /* 0x0000000217067825 */ /* 0x001fc600078e0206 */
[----:B------:R-:W-:Y:S04]  /*0d30*/  LDS R10, [R5+UR4+0x10] ;  /* 0x00001004050a7984 */ /* 0x000fe80008000800 */
[----:B------:R-:W0:Y:S01]  /*0d40*/  LDS R11, [R5+UR4+0x18] ;  /* 0x00001804050b7984 */ /* 0x000e220008000800 */
[----:B------:R-:W-:Y:S06]  /*0d50*/  BAR.SYNC.DEFER_BLOCKING 0x0 ;  /* 0x0000000000007b1d */ /* 0x000fec0000010000 */
[----:B0-----:R-:W-:Y:S02]  /*0d60*/  STS.128 [R14], R8 ;  /* 0x000000080e007388 */ /* 0x001fe40000000c00 */
[----:B------:R-:W-:Y:S06]  /*0d70*/  BAR.SYNC.DEFER_BLOCKING 0x0 ;  /* 0x0000000000007b1d */ /* 0x000fec0000010000 */
[----:B------:R-:W0:Y:S02]  /*0d80*/  LDS R4, [R4] ;  /* 0x0000000004047984 */ /* 0x000e240000000800 */
[----:B0-----:R-:W-:-:S04]  /*0d90*/  F2FP.F16.F32.PACK_AB R15, R4, R15 ;  /* 0x0000000f040f723e */ /* 0x001fc800000000ff */
[----:B------:R-:W-:Y:S01]  /*0da0*/  PRMT R0, R15, 0x7632, R0 ;  /* 0x000076320f007816 */ /* 0x000fe20000000000 */
[----:B------:R-:W-:Y:S04]  /*0db0*/  STG.E.U16 desc[UR6][R2.64], R15 ;  /* 0x0000000f02007986 */ /* 0x000fe8000c101506 */
[----:B------:R-:W-:Y:S01]  /*0dc0*/  STG.E.U16 desc[UR6][R6.64], R0 ;  /* 0x0000000006007986 */ /* 0x000fe2000c101506 */
[----:B------:R-:W-:Y:S05]  /*0dd0*/  EXIT ;  /* 0x000000000000794d */ /* 0x000fea0003800000 */
.L_x_2:
[----:B------:R-:W-:-:S00]  /*0de0*/  BRA `(.L_x_2) ;  /* 0xfffffffc00fc7947 */ /* 0x000fc0000383ffff */
[----:B------:R-:W-:-:S00]  /*0df0*/  NOP ;  /* 0x0000000000007918 */ /* 0x000fc00000000000 */
        /* <DEDUP_REMOVED lines=8> */
.L_x_3:


//--------------------- .nv.shared.triton_red_fused__to_copy_add_mul_sum_14 --------------------------
	.section	.nv.shared.triton_red_fused__to_copy_add_mul_sum_14,"aw",@nobits
	.sectionflags	@""
	.align	16
	.zero		1024


//--------------------- .nv.constant0.triton_red_fused__to_copy_add_mul_sum_14 --------------------------
	.section	.nv.constant0.triton_red_fused__to_copy_add_mul_sum_14,"a",@progbits
	.sectionflags	@""
	.align	4
.nv.constant0.triton_red_fused__to_copy_add_mul_sum_14:
	.zero		632
